//
// Generated by NVIDIA NVVM Compiler
//
// Compiler Build ID: CL-36424714
// Cuda compilation tools, release 13.0, V13.0.88
// Based on NVVM 20.0.0
//

.version 9.0
.target sm_100
.address_size 64

	// .globl	_Z7kernel1PfPiS0_S_iiii

.visible .entry _Z7kernel1PfPiS0_S_iiii(
	.param .u64 .ptr .align 1 _Z7kernel1PfPiS0_S_iiii_param_0,
	.param .u64 .ptr .align 1 _Z7kernel1PfPiS0_S_iiii_param_1,
	.param .u64 .ptr .align 1 _Z7kernel1PfPiS0_S_iiii_param_2,
	.param .u64 .ptr .align 1 _Z7kernel1PfPiS0_S_iiii_param_3,
	.param .u32 _Z7kernel1PfPiS0_S_iiii_param_4,
	.param .u32 _Z7kernel1PfPiS0_S_iiii_param_5,
	.param .u32 _Z7kernel1PfPiS0_S_iiii_param_6,
	.param .u32 _Z7kernel1PfPiS0_S_iiii_param_7
)
{
	.reg .pred 	%p<4>;
	.reg .b32 	%r<11>;
	.reg .b32 	%f<4>;
	.reg .b64 	%rd<16>;

	ld.param.u64 	%rd1, [_Z7kernel1PfPiS0_S_iiii_param_0];
	ld.param.u64 	%rd2, [_Z7kernel1PfPiS0_S_iiii_param_1];
	ld.param.u64 	%rd3, [_Z7kernel1PfPiS0_S_iiii_param_2];
	ld.param.u64 	%rd4, [_Z7kernel1PfPiS0_S_iiii_param_3];
	ld.param.u32 	%r2, [_Z7kernel1PfPiS0_S_iiii_param_5];
	ld.param.u32 	%r3, [_Z7kernel1PfPiS0_S_iiii_param_6];
	mov.u32 	%r4, %ctaid.x;
	mov.u32 	%r5, %ntid.x;
	mov.u32 	%r6, %tid.x;
	mad.lo.s32 	%r1, %r4, %r5, %r6;
	setp.lt.s32 	%p1, %r1, %r2;
	setp.gt.s32 	%p2, %r1, %r3;
	or.pred  	%p3, %p1, %p2;
	@%p3 bra 	$L__BB0_2;
	cvta.to.global.u64 	%rd5, %rd2;
	cvta.to.global.u64 	%rd6, %rd1;
	cvta.to.global.u64 	%rd7, %rd3;
	cvta.to.global.u64 	%rd8, %rd4;
	shl.b32 	%r7, %r1, 1;
	mul.wide.s32 	%rd9, %r7, 4;
	add.s64 	%rd10, %rd5, %rd9;
	ld.global.u32 	%r8, [%rd10];
	mul.wide.s32 	%rd11, %r8, 4;
	add.s64 	%rd12, %rd6, %rd11;
	ld.global.f32 	%f1, [%rd12+-4];
	add.s64 	%rd13, %rd7, %rd11;
	ld.global.u32 	%r9, [%rd13+-4];
	cvt.rn.f32.s32 	%f2, %r9;
	div.rn.f32 	%f3, %f1, %f2;
	sub.s32 	%r10, %r1, %r2;
	mul.wide.s32 	%rd14, %r10, 4;
	add.s64 	%rd15, %rd8, %rd14;
	st.global.f32 	[%rd15], %f3;
$L__BB0_2:
	ret;

}
	// .globl	_Z7kernel2PfPiS_iiiii
.visible .entry _Z7kernel2PfPiS_iiiii(
	.param .u64 .ptr .align 1 _Z7kernel2PfPiS_iiiii_param_0,
	.param .u64 .ptr .align 1 _Z7kernel2PfPiS_iiiii_param_1,
	.param .u64 .ptr .align 1 _Z7kernel2PfPiS_iiiii_param_2,
	.param .u32 _Z7kernel2PfPiS_iiiii_param_3,
	.param .u32 _Z7kernel2PfPiS_iiiii_param_4,
	.param .u32 _Z7kernel2PfPiS_iiiii_param_5,
	.param .u32 _Z7kernel2PfPiS_iiiii_param_6,
	.param .u32 _Z7kernel2PfPiS_iiiii_param_7
)
{
	.reg .pred 	%p<28>;
	.reg .b32 	%r<59>;
	.reg .b32 	%f<81>;
	.reg .b64 	%rd<29>;

	ld.param.u64 	%rd13, [_Z7kernel2PfPiS_iiiii_param_0];
	ld.param.u64 	%rd14, [_Z7kernel2PfPiS_iiiii_param_1];
	ld.param.u64 	%rd15, [_Z7kernel2PfPiS_iiiii_param_2];
	ld.param.u32 	%r13, [_Z7kernel2PfPiS_iiiii_param_4];
	ld.param.u32 	%r14, [_Z7kernel2PfPiS_iiiii_param_5];
	ld.param.u32 	%r15, [_Z7kernel2PfPiS_iiiii_param_6];
	cvta.to.global.u64 	%rd1, %rd15;
	cvta.to.global.u64 	%rd2, %rd14;
	mov.u32 	%r16, %ctaid.x;
	mov.u32 	%r17, %ntid.x;
	mov.u32 	%r18, %tid.x;
	mad.lo.s32 	%r1, %r16, %r17, %r18;
	setp.lt.s32 	%p1, %r1, %r14;
	setp.gt.s32 	%p2, %r1, %r15;
	or.pred  	%p3, %p1, %p2;
	@%p3 bra 	$L__BB1_43;
	setp.lt.s32 	%p4, %r13, 1;
	mov.f32 	%f60, 0f00000000;
	@%p4 bra 	$L__BB1_42;
	and.b32  	%r2, %r13, 7;
	setp.lt.u32 	%p5, %r13, 8;
	mov.f32 	%f60, 0f00000000;
	mov.b32 	%r57, 0;
	@%p5 bra 	$L__BB1_21;
	and.b32  	%r57, %r13, 2147483640;
	neg.s32 	%r55, %r57;
	add.s64 	%rd28, %rd2, 36;
	add.s64 	%rd27, %rd1, 16;
	mov.f32 	%f60, 0f00000000;
$L__BB1_4:
	.pragma "nounroll";
	ld.global.u32 	%r20, [%rd28+-32];
	add.s32 	%r21, %r20, -1;
	setp.ne.s32 	%p6, %r21, %r1;
	@%p6 bra 	$L__BB1_6;
	ld.global.f32 	%f42, [%rd27+-16];
	add.f32 	%f60, %f60, %f42;
$L__BB1_6:
	ld.global.u32 	%r22, [%rd28+-24];
	add.s32 	%r23, %r22, -1;
	setp.ne.s32 	%p7, %r23, %r1;
	@%p7 bra 	$L__BB1_8;
	ld.global.f32 	%f43, [%rd27+-12];
	add.f32 	%f60, %f60, %f43;
$L__BB1_8:
	ld.global.u32 	%r24, [%rd28+-16];
	add.s32 	%r25, %r24, -1;
	setp.ne.s32 	%p8, %r25, %r1;
	@%p8 bra 	$L__BB1_10;
	ld.global.f32 	%f44, [%rd27+-8];
	add.f32 	%f60, %f60, %f44;
$L__BB1_10:
	ld.global.u32 	%r26, [%rd28+-8];
	add.s32 	%r27, %r26, -1;
	setp.ne.s32 	%p9, %r27, %r1;
	@%p9 bra 	$L__BB1_12;
	ld.global.f32 	%f45, [%rd27+-4];
	add.f32 	%f60, %f60, %f45;
$L__BB1_12:
	ld.global.u32 	%r28, [%rd28];
	add.s32 	%r29, %r28, -1;
	setp.ne.s32 	%p10, %r29, %r1;
	@%p10 bra 	$L__BB1_14;
	ld.global.f32 	%f46, [%rd27];
	add.f32 	%f60, %f60, %f46;
$L__BB1_14:
	ld.global.u32 	%r30, [%rd28+8];
	add.s32 	%r31, %r30, -1;
	setp.ne.s32 	%p11, %r31, %r1;
	@%p11 bra 	$L__BB1_16;
	ld.global.f32 	%f47, [%rd27+4];
	add.f32 	%f60, %f60, %f47;
$L__BB1_16:
	ld.global.u32 	%r32, [%rd28+16];
	add.s32 	%r33, %r32, -1;
	setp.ne.s32 	%p12, %r33, %r1;
	@%p12 bra 	$L__BB1_18;
	ld.global.f32 	%f48, [%rd27+8];
	add.f32 	%f60, %f60, %f48;
$L__BB1_18:
	ld.global.u32 	%r34, [%rd28+24];
	add.s32 	%r35, %r34, -1;
	setp.ne.s32 	%p13, %r35, %r1;
	@%p13 bra 	$L__BB1_20;
	ld.global.f32 	%f49, [%rd27+12];
	add.f32 	%f60, %f60, %f49;
$L__BB1_20:
	add.s32 	%r55, %r55, 8;
	add.s64 	%rd28, %rd28, 64;
	add.s64 	%rd27, %rd27, 32;
	setp.ne.s32 	%p14, %r55, 0;
	@%p14 bra 	$L__BB1_4;
$L__BB1_21:
	setp.eq.s32 	%p15, %r2, 0;
	@%p15 bra 	$L__BB1_42;
	and.b32  	%r8, %r13, 3;
	setp.lt.u32 	%p16, %r2, 4;
	@%p16 bra 	$L__BB1_32;
	shl.b32 	%r36, %r57, 1;
	mul.wide.u32 	%rd16, %r36, 4;
	add.s64 	%rd9, %rd2, %rd16;
	ld.global.u32 	%r37, [%rd9+4];
	add.s32 	%r38, %r37, -1;
	setp.ne.s32 	%p17, %r38, %r1;
	mul.wide.u32 	%rd17, %r57, 4;
	add.s64 	%rd10, %rd1, %rd17;
	@%p17 bra 	$L__BB1_25;
	ld.global.f32 	%f51, [%rd10];
	add.f32 	%f60, %f60, %f51;
$L__BB1_25:
	ld.global.u32 	%r39, [%rd9+12];
	add.s32 	%r40, %r39, -1;
	setp.ne.s32 	%p18, %r40, %r1;
	@%p18 bra 	$L__BB1_27;
	ld.global.f32 	%f52, [%rd10+4];
	add.f32 	%f60, %f60, %f52;
$L__BB1_27:
	ld.global.u32 	%r41, [%rd9+20];
	add.s32 	%r42, %r41, -1;
	setp.ne.s32 	%p19, %r42, %r1;
	@%p19 bra 	$L__BB1_29;
	ld.global.f32 	%f53, [%rd10+8];
	add.f32 	%f60, %f60, %f53;
$L__BB1_29:
	ld.global.u32 	%r43, [%rd9+28];
	add.s32 	%r44, %r43, -1;
	setp.ne.s32 	%p20, %r44, %r1;
	@%p20 bra 	$L__BB1_31;
	ld.global.f32 	%f54, [%rd10+12];
	add.f32 	%f60, %f60, %f54;
$L__BB1_31:
	add.s32 	%r57, %r57, 4;
$L__BB1_32:
	setp.eq.s32 	%p21, %r8, 0;
	@%p21 bra 	$L__BB1_42;
	setp.eq.s32 	%p22, %r8, 1;
	@%p22 bra 	$L__BB1_39;
	shl.b32 	%r45, %r57, 1;
	mul.wide.u32 	%rd18, %r45, 4;
	add.s64 	%rd11, %rd2, %rd18;
	ld.global.u32 	%r46, [%rd11+4];
	add.s32 	%r47, %r46, -1;
	setp.ne.s32 	%p23, %r47, %r1;
	mul.wide.u32 	%rd19, %r57, 4;
	add.s64 	%rd12, %rd1, %rd19;
	@%p23 bra 	$L__BB1_36;
	ld.global.f32 	%f56, [%rd12];
	add.f32 	%f60, %f60, %f56;
$L__BB1_36:
	ld.global.u32 	%r48, [%rd11+12];
	add.s32 	%r49, %r48, -1;
	setp.ne.s32 	%p24, %r49, %r1;
	@%p24 bra 	$L__BB1_38;
	ld.global.f32 	%f57, [%rd12+4];
	add.f32 	%f60, %f60, %f57;
$L__BB1_38:
	add.s32 	%r57, %r57, 2;
$L__BB1_39:
	and.b32  	%r50, %r13, 1;
	setp.eq.b32 	%p25, %r50, 1;
	not.pred 	%p26, %p25;
	@%p26 bra 	$L__BB1_42;
	shl.b32 	%r51, %r57, 1;
	mul.wide.u32 	%rd20, %r51, 4;
	add.s64 	%rd21, %rd2, %rd20;
	ld.global.u32 	%r52, [%rd21+4];
	add.s32 	%r53, %r52, -1;
	setp.ne.s32 	%p27, %r53, %r1;
	@%p27 bra 	$L__BB1_42;
	mul.wide.u32 	%rd22, %r57, 4;
	add.s64 	%rd23, %rd1, %rd22;
	ld.global.f32 	%f58, [%rd23];
	add.f32 	%f60, %f60, %f58;
$L__BB1_42:
	sub.s32 	%r54, %r1, %r14;
	cvta.to.global.u64 	%rd24, %rd13;
	mul.wide.s32 	%rd25, %r54, 4;
	add.s64 	%rd26, %rd24, %rd25;
	st.global.f32 	[%rd26], %f60;
$L__BB1_43:
	ret;

}


// ===== COMPILED SASS (sm_100) =====

	.target	sm_100

	.elftype	@"ET_EXEC"


//--------------------- .note.nv.tkinfo           --------------------------
	.section	.note.nv.tkinfo,"",@"SHT_NOTE"
	.sectionflags	@"SHF_NOTE_NV_TKINFO"
	.tkinfo
        /*0018*/ 	.word	0x00000002
        /*0030*/ 	.string	""
        /*0030*/ 	.string	"ptxas"
        /*0030*/ 	.string	"Cuda compilation tools, release 13.0, V13.0.88"
        /*0030*/ 	.string	"Build cuda_13.0.r13.0/compiler.36424714_0"
        /*0030*/ 	.string	"-arch sm_100 -m 64 "



//--------------------- .note.nv.cuinfo           --------------------------
	.section	.note.nv.cuinfo,"",@"SHT_NOTE"
	.sectionflags	@"SHF_NOTE_NV_CUINFO"
        /*0018*/ 	.short	0x0002
        /*001a*/ 	.short	0x0064
        /*001c*/ 	.short	0x0082
	.zero		2


//--------------------- .nv.info                  --------------------------
	.section	.nv.info,"",@"SHT_CUDA_INFO"
	.align	4


	//----- nvinfo : EIATTR_REGCOUNT
	.align		4
        /*0000*/ 	.byte	0x04, 0x2f
        /*0002*/ 	.short	(.L_1 - .L_0)
	.align		4
.L_0:
        /*0004*/ 	.word	index@(_Z7kernel1PfPiS0_S_iiii)
        /*0008*/ 	.word	0x00000010


	//----- nvinfo : EIATTR_FRAME_SIZE
	.align		4
.L_1:
        /*000c*/ 	.byte	0x04, 0x11
        /*000e*/ 	.short	(.L_3 - .L_2)
	.align		4
.L_2:
        /*0010*/ 	.word	index@($__internal_0_$__cuda_sm3x_div_rn_noftz_f32_slowpath)
        /*0014*/ 	.word	0x00000000


	//----- nvinfo : EIATTR_FRAME_SIZE
	.align		4
.L_3:
        /*0018*/ 	.byte	0x04, 0x11
        /*001a*/ 	.short	(.L_5 - .L_4)
	.align		4
.L_4:
        /*001c*/ 	.word	index@(_Z7kernel1PfPiS0_S_iiii)
        /*0020*/ 	.word	0x00000000


	//----- nvinfo : EIATTR_REGCOUNT
	.align		4
.L_5:
        /*0024*/ 	.byte	0x04, 0x2f
        /*0026*/ 	.short	(.L_7 - .L_6)
	.align		4
.L_6:
        /*0028*/ 	.word	index@(_Z7kernel2PfPiS_iiiii)
        /*002c*/ 	.word	0x00000018


	//----- nvinfo : EIATTR_FRAME_SIZE
	.align		4
.L_7:
        /*0030*/ 	.byte	0x04, 0x11
        /*0032*/ 	.short	(.L_9 - .L_8)
	.align		4
.L_8:
        /*0034*/ 	.word	index@(_Z7kernel2PfPiS_iiiii)
        /*0038*/ 	.word	0x00000000


	//----- nvinfo : EIATTR_MIN_STACK_SIZE
	.align		4
.L_9:
        /*003c*/ 	.byte	0x04, 0x12
        /*003e*/ 	.short	(.L_11 - .L_10)
	.align		4
.L_10:
        /*0040*/ 	.word	index@(_Z7kernel2PfPiS_iiiii)
        /*0044*/ 	.word	0x00000000


	//----- nvinfo : EIATTR_MIN_STACK_SIZE
	.align		4
.L_11:
        /*0048*/ 	.byte	0x04, 0x12
        /*004a*/ 	.short	(.L_13 - .L_12)
	.align		4
.L_12:
        /*004c*/ 	.word	index@(_Z7kernel1PfPiS0_S_iiii)
        /*0050*/ 	.word	0x00000000
.L_13:


//--------------------- .nv.compat                --------------------------
	.section	.nv.compat,"",@"SHT_CUDA_COMPAT_INFO"
	.align	4
        /*0000*/ 	.byte	0x02, 0x09, 0x00, 0x00, 0x02, 0x02, 0x01, 0x00, 0x02, 0x05, 0x05, 0x00, 0x03, 0x07, 0x01, 0x01
        /*0010*/ 	.byte	0x02, 0x03, 0x00, 0x00, 0x02, 0x06, 0x01, 0x00, 0x04, 0x0b, 0x08, 0x00, 0x01, 0x00, 0x00, 0x00
        /*0020*/ 	.byte	0x00, 0x00, 0x00, 0x00


//--------------------- .nv.info._Z7kernel2PfPiS_iiiii --------------------------
	.section	.nv.info._Z7kernel2PfPiS_iiiii,"",@"SHT_CUDA_INFO"
	.sectionflags	@""
	.align	4


	//----- nvinfo : EIATTR_CUDA_API_VERSION
	.align		4
        /*0000*/ 	.byte	0x04, 0x37
        /*0002*/ 	.short	(.L_15 - .L_14)
.L_14:
        /*0004*/ 	.word	0x00000082


	//----- nvinfo : EIATTR_KPARAM_INFO
	.align		4
.L_15:
        /*0008*/ 	.byte	0x04, 0x17
        /*000a*/ 	.short	(.L_17 - .L_16)
.L_16:
        /*000c*/ 	.word	0x00000000
        /*0010*/ 	.short	0x0007
        /*0012*/ 	.short	0x0028
        /*0014*/ 	.byte	0x00, 0xf0, 0x11, 0x00


	//----- nvinfo : EIATTR_KPARAM_INFO
	.align		4
.L_17:
        /*0018*/ 	.byte	0x04, 0x17
        /*001a*/ 	.short	(.L_19 - .L_18)
.L_18:
        /*001c*/ 	.word	0x00000000
        /*0020*/ 	.short	0x0006
        /*0022*/ 	.short	0x0024
        /*0024*/ 	.byte	0x00, 0xf0, 0x11, 0x00


	//----- nvinfo : EIATTR_KPARAM_INFO
	.align		4
.L_19:
        /*0028*/ 	.byte	0x04, 0x17
        /*002a*/ 	.short	(.L_21 - .L_20)
.L_20:
        /*002c*/ 	.word	0x00000000
        /*0030*/ 	.short	0x0005
        /*0032*/ 	.short	0x0020
        /*0034*/ 	.byte	0x00, 0xf0, 0x11, 0x00


	//----- nvinfo : EIATTR_KPARAM_INFO
	.align		4
.L_21:
        /*0038*/ 	.byte	0x04, 0x17
        /*003a*/ 	.short	(.L_23 - .L_22)
.L_22:
        /*003c*/ 	.word	0x00000000
        /*0040*/ 	.short	0x0004
        /*0042*/ 	.short	0x001c
        /*0044*/ 	.byte	0x00, 0xf0, 0x11, 0x00


	//----- nvinfo : EIATTR_KPARAM_INFO
	.align		4
.L_23:
        /*0048*/ 	.byte	0x04, 0x17
        /*004a*/ 	.short	(.L_25 - .L_24)
.L_24:
        /*004c*/ 	.word	0x00000000
        /*0050*/ 	.short	0x0003
        /*0052*/ 	.short	0x0018
        /*0054*/ 	.byte	0x00, 0xf0, 0x11, 0x00


	//----- nvinfo : EIATTR_KPARAM_INFO
	.align		4
.L_25:
        /*0058*/ 	.byte	0x04, 0x17
        /*005a*/ 	.short	(.L_27 - .L_26)
.L_26:
        /*005c*/ 	.word	0x00000000
        /*0060*/ 	.short	0x0002
        /*0062*/ 	.short	0x0010
        /*0064*/ 	.byte	0x00, 0xf5, 0x21, 0x00


	//----- nvinfo : EIATTR_KPARAM_INFO
	.align		4
.L_27:
        /*0068*/ 	.byte	0x04, 0x17
        /*006a*/ 	.short	(.L_29 - .L_28)
.L_28:
        /*006c*/ 	.word	0x00000000
        /*0070*/ 	.short	0x0001
        /*0072*/ 	.short	0x0008
        /*0074*/ 	.byte	0x00, 0xf5, 0x21, 0x00


	//----- nvinfo : EIATTR_KPARAM_INFO
	.align		4
.L_29:
        /*0078*/ 	.byte	0x04, 0x17
        /*007a*/ 	.short	(.L_31 - .L_30)
.L_30:
        /*007c*/ 	.word	0x00000000
        /*0080*/ 	.short	0x0000
        /*0082*/ 	.short	0x0000
        /*0084*/ 	.byte	0x00, 0xf5, 0x21, 0x00


	//----- nvinfo : EIATTR_SPARSE_MMA_MASK
	.align		4
.L_31:
        /*0088*/ 	.byte	0x03, 0x50
        /*008a*/ 	.short	0x0000


	//----- nvinfo : EIATTR_MAXREG_COUNT
	.align		4
        /*008c*/ 	.byte	0x03, 0x1b
        /*008e*/ 	.short	0x00ff


	//----- nvinfo : EIATTR_MERCURY_ISA_VERSION
	.align		4
        /*0090*/ 	.byte	0x03, 0x5f
        /*0092*/ 	.short	0x0101


	//----- nvinfo : EIATTR_VRC_CTA_INIT_COUNT
	.align		4
        /*0094*/ 	.byte	0x02, 0x4a
	.zero		1
	.zero		1


	//----- nvinfo : EIATTR_EXIT_INSTR_OFFSETS
	.align		4
        /*0098*/ 	.byte	0x04, 0x1c
        /*009a*/ 	.short	(.L_33 - .L_32)


	//   ....[0]....
.L_32:
        /*009c*/ 	.word	0x00000080


	//   ....[1]....
        /*00a0*/ 	.word	0x000009b0


	//----- nvinfo : EIATTR_CRS_STACK_SIZE
	.align		4
.L_33:
        /*00a4*/ 	.byte	0x04, 0x1e
        /*00a6*/ 	.short	(.L_35 - .L_34)
.L_34:
        /*00a8*/ 	.word	0x00000000


	//----- nvinfo : EIATTR_CBANK_PARAM_SIZE
	.align		4
.L_35:
        /*00ac*/ 	.byte	0x03, 0x19
        /*00ae*/ 	.short	0x002c


	//----- nvinfo : EIATTR_PARAM_CBANK
	.align		4
        /*00b0*/ 	.byte	0x04, 0x0a
        /*00b2*/ 	.short	(.L_37 - .L_36)
	.align		4
.L_36:
        /*00b4*/ 	.word	index@(.nv.constant0._Z7kernel2PfPiS_iiiii)
        /*00b8*/ 	.short	0x0380
        /*00ba*/ 	.short	0x002c


	//----- nvinfo : EIATTR_SW_WAR
	.align		4
.L_37:
        /*00bc*/ 	.byte	0x04, 0x36
        /*00be*/ 	.short	(.L_39 - .L_38)
.L_38:
        /*00c0*/ 	.word	0x00000008
.L_39:


//--------------------- .nv.info._Z7kernel1PfPiS0_S_iiii --------------------------
	.section	.nv.info._Z7kernel1PfPiS0_S_iiii,"",@"SHT_CUDA_INFO"
	.sectionflags	@""
	.align	4


	//----- nvinfo : EIATTR_CUDA_API_VERSION
	.align		4
        /*0000*/ 	.byte	0x04, 0x37
        /*0002*/ 	.short	(.L_41 - .L_40)
.L_40:
        /*0004*/ 	.word	0x00000082


	//----- nvinfo : EIATTR_KPARAM_INFO
	.align		4
.L_41:
        /*0008*/ 	.byte	0x04, 0x17
        /*000a*/ 	.short	(.L_43 - .L_42)
.L_42:
        /*000c*/ 	.word	0x00000000
        /*0010*/ 	.short	0x0007
        /*0012*/ 	.short	0x002c
        /*0014*/ 	.byte	0x00, 0xf0, 0x11, 0x00


	//----- nvinfo : EIATTR_KPARAM_INFO
	.align		4
.L_43:
        /*0018*/ 	.byte	0x04, 0x17
        /*001a*/ 	.short	(.L_45 - .L_44)
.L_44:
        /*001c*/ 	.word	0x00000000
        /*0020*/ 	.short	0x0006
        /*0022*/ 	.short	0x0028
        /*0024*/ 	.byte	0x00, 0xf0, 0x11, 0x00


	//----- nvinfo : EIATTR_KPARAM_INFO
	.align		4
.L_45:
        /*0028*/ 	.byte	0x04, 0x17
        /*002a*/ 	.short	(.L_47 - .L_46)
.L_46:
        /*002c*/ 	.word	0x00000000
        /*0030*/ 	.short	0x0005
        /*0032*/ 	.short	0x0024
        /*0034*/ 	.byte	0x00, 0xf0, 0x11, 0x00


	//----- nvinfo : EIATTR_KPARAM_INFO
	.align		4
.L_47:
        /*0038*/ 	.byte	0x04, 0x17
        /*003a*/ 	.short	(.L_49 - .L_48)
.L_48:
        /*003c*/ 	.word	0x00000000
        /*0040*/ 	.short	0x0004
        /*0042*/ 	.short	0x0020
        /*0044*/ 	.byte	0x00, 0xf0, 0x11, 0x00


	//----- nvinfo : EIATTR_KPARAM_INFO
	.align		4
.L_49:
        /*0048*/ 	.byte	0x04, 0x17
        /*004a*/ 	.short	(.L_51 - .L_50)
.L_50:
        /*004c*/ 	.word	0x00000000
        /*0050*/ 	.short	0x0003
        /*0052*/ 	.short	0x0018
        /*0054*/ 	.byte	0x00, 0xf5, 0x21, 0x00


	//----- nvinfo : EIATTR_KPARAM_INFO
	.align		4
.L_51:
        /*0058*/ 	.byte	0x04, 0x17
        /*005a*/ 	.short	(.L_53 - .L_52)
.L_52:
        /*005c*/ 	.word	0x00000000
        /*0060*/ 	.short	0x0002
        /*0062*/ 	.short	0x0010
        /*0064*/ 	.byte	0x00, 0xf5, 0x21, 0x00


	//----- nvinfo : EIATTR_KPARAM_INFO
	.align		4
.L_53:
        /*0068*/ 	.byte	0x04, 0x17
        /*006a*/ 	.short	(.L_55 - .L_54)
.L_54:
        /*006c*/ 	.word	0x00000000
        /*0070*/ 	.short	0x0001
        /*0072*/ 	.short	0x0008
        /*0074*/ 	.byte	0x00, 0xf5, 0x21, 0x00


	//----- nvinfo : EIATTR_KPARAM_INFO
	.align		4
.L_55:
        /*0078*/ 	.byte	0x04, 0x17
        /*007a*/ 	.short	(.L_57 - .L_56)
.L_56:
        /*007c*/ 	.word	0x00000000
        /*0080*/ 	.short	0x0000
        /*0082*/ 	.short	0x0000
        /*0084*/ 	.byte	0x00, 0xf5, 0x21, 0x00


	//----- nvinfo : EIATTR_SPARSE_MMA_MASK
	.align		4
.L_57:
        /*0088*/ 	.byte	0x03, 0x50
        /*008a*/ 	.short	0x0000


	//----- nvinfo : EIATTR_MAXREG_COUNT
	.align		4
        /*008c*/ 	.byte	0x03, 0x1b
        /*008e*/ 	.short	0x00ff


	//----- nvinfo : EIATTR_MERCURY_ISA_VERSION
	.align		4
        /*0090*/ 	.byte	0x03, 0x5f
        /*0092*/ 	.short	0x0101


	//----- nvinfo : EIATTR_VRC_CTA_INIT_COUNT
	.align		4
        /*0094*/ 	.byte	0x02, 0x4a
	.zero		1
	.zero		1


	//----- nvinfo : EIATTR_EXIT_INSTR_OFFSETS
	.align		4
        /*0098*/ 	.byte	0x04, 0x1c
        /*009a*/ 	.short	(.L_59 - .L_58)


	//   ....[0]....
.L_58:
        /*009c*/ 	.word	0x00000090


	//   ....[1]....
        /*00a0*/ 	.word	0x00000280


	//----- nvinfo : EIATTR_CRS_STACK_SIZE
	.align		4
.L_59:
        /*00a4*/ 	.byte	0x04, 0x1e
        /*00a6*/ 	.short	(.L_61 - .L_60)
.L_60:
        /*00a8*/ 	.word	0x00000000


	//----- nvinfo : EIATTR_CBANK_PARAM_SIZE
	.align		4
.L_61:
        /*00ac*/ 	.byte	0x03, 0x19
        /*00ae*/ 	.short	0x0030


	//----- nvinfo : EIATTR_PARAM_CBANK
	.align		4
        /*00b0*/ 	.byte	0x04, 0x0a
        /*00b2*/ 	.short	(.L_63 - .L_62)
	.align		4
.L_62:
        /*00b4*/ 	.word	index@(.nv.constant0._Z7kernel1PfPiS0_S_iiii)
        /*00b8*/ 	.short	0x0380
        /*00ba*/ 	.short	0x0030


	//----- nvinfo : EIATTR_SW_WAR
	.align		4
.L_63:
        /*00bc*/ 	.byte	0x04, 0x36
        /*00be*/ 	.short	(.L_65 - .L_64)
.L_64:
        /*00c0*/ 	.word	0x00000008
.L_65:


//--------------------- .nv.callgraph             --------------------------
	.section	.nv.callgraph,"",@"SHT_CUDA_CALLGRAPH"
	.align	4
	.sectionentsize	8
	.align		4
        /*0000*/ 	.word	0x00000000
	.align		4
        /*0004*/ 	.word	0xffffffff
	.align		4
        /*0008*/ 	.word	0x00000000
	.align		4
        /*000c*/ 	.word	0xfffffffe
	.align		4
        /*0010*/ 	.word	0x00000000
	.align		4
        /*0014*/ 	.word	0xfffffffd
	.align		4
        /*0018*/ 	.word	0x00000000
	.align		4
        /*001c*/ 	.word	0xfffffffc


//--------------------- .text._Z7kernel2PfPiS_iiiii --------------------------
	.section	.text._Z7kernel2PfPiS_iiiii,"ax",@progbits
	.align	128
        .global         _Z7kernel2PfPiS_iiiii
        .type           _Z7kernel2PfPiS_iiiii,@function
        .size           _Z7kernel2PfPiS_iiiii,(.L_x_22 - _Z7kernel2PfPiS_iiiii)
        .other          _Z7kernel2PfPiS_iiiii,@"STO_CUDA_ENTRY STV_DEFAULT"
_Z7kernel2PfPiS_iiiii:
.text._Z7kernel2PfPiS_iiiii:
[----:B------:R-:W-:Y:S01]  /*0000*/  LDC R1, c[0x0][0x37c] ;  /* 0x0000df00ff017b82 */ /* 0x000fe20000000800 */
[----:B------:R-:W0:Y:S07]  /*0010*/  S2R R3, SR_TID.X ;  /* 0x0000000000037919 */ /* 0x000e2e0000002100 */
[----:B------:R-:W0:Y:S01]  /*0020*/  S2UR UR4, SR_CTAID.X ;  /* 0x00000000000479c3 */ /* 0x000e220000002500 */
[----:B------:R-:W1:Y:S07]  /*0030*/  LDCU.64 UR6, c[0x0][0x3a0] ;  /* 0x00007400ff0677ac */ /* 0x000e6e0008000a00 */
[----:B------:R-:W0:Y:S02]  /*0040*/  LDC R2, c[0x0][0x360] ;  /* 0x0000d800ff027b82 */ /* 0x000e240000000800 */
[----:B0-----:R-:W-:-:S05]  /*0050*/  IMAD R2, R2, UR4, R3 ;  /* 0x0000000402027c24 */ /* 0x001fca000f8e0203 */
[----:B-1----:R-:W-:-:S04]  /*0060*/  ISETP.GT.AND P0, PT, R2, UR7, PT ;  /* 0x0000000702007c0c */ /* 0x002fc8000bf04270 */
[----:B------:R-:W-:-:S13]  /*0070*/  ISETP.LT.OR P0, PT, R2, UR6, P0 ;  /* 0x0000000602007c0c */ /* 0x000fda0008701670 */
[----:B------:R-:W-:Y:S05]  /*0080*/  @P0 EXIT ;  /* 0x000000000000094d */ /* 0x000fea0003800000 */
[----:B------:R-:W0:Y:S01]  /*0090*/  LDCU UR4, c[0x0][0x39c] ;  /* 0x00007380ff0477ac */ /* 0x000e220008000800 */
[----:B------:R-:W-:Y:S01]  /*00a0*/  HFMA2 R0, -RZ, RZ, 0, 0 ;  /* 0x00000000ff007431 */ /* 0x000fe200000001ff */
[----:B------:R-:W1:Y:S01]  /*00b0*/  LDCU.64 UR14, c[0x0][0x358] ;  /* 0x00006b00ff0e77ac */ /* 0x000e620008000a00 */
[----:B0-----:R-:W-:-:S09]  /*00c0*/  UISETP.GE.AND UP0, UPT, UR4, 0x1, UPT ;  /* 0x000000010400788c */ /* 0x001fd2000bf06270 */
[----:B-1----:R-:W-:Y:S05]  /*00d0*/  BRA.U !UP0, `(.L_x_0) ;  /* 0x0000000908207547 */ /* 0x002fea000b800000 */
[----:B------:R-:W-:Y:S01]  /*00e0*/  UISETP.GE.U32.AND UP1, UPT, UR4, 0x8, UPT ;  /* 0x000000080400788c */ /* 0x000fe2000bf26070 */
[----:B------:R-:W-:Y:S01]  /*00f0*/  IMAD.MOV.U32 R0, RZ, RZ, RZ ;  /* 0x000000ffff007224 */ /* 0x000fe200078e00ff */
[----:B------:R-:W-:Y:S01]  /*0100*/  ULOP3.LUT UR12, UR4, 0x7, URZ, 0xc0, !UPT ;  /* 0x00000007040c7892 */ /* 0x000fe2000f8ec0ff */
[----:B------:R-:W-:-:S03]  /*0110*/  MOV R3, RZ ;  /* 0x000000ff00037202 */ /* 0x000fc60000000f00 */
[----:B------:R-:W-:-:S03]  /*0120*/  UISETP.NE.AND UP0, UPT, UR12, URZ, UPT ;  /* 0x000000ff0c00728c */ /* 0x000fc6000bf05270 */
[----:B------:R-:W-:Y:S08]  /*0130*/  BRA.U !UP1, `(.L_x_1) ;  /* 0x0000000109fc7547 */ /* 0x000ff0000b800000 */
[----:B------:R-:W0:Y:S01]  /*0140*/  LDCU.64 UR8, c[0x0][0x388] ;  /* 0x00007100ff0877ac */ /* 0x000e220008000a00 */
[----:B------:R-:W-:Y:S01]  /*0150*/  IMAD.MOV.U32 R0, RZ, RZ, RZ ;  /* 0x000000ffff007224 */ /* 0x000fe200078e00ff */
[----:B------:R-:W1:Y:S01]  /*0160*/  LDCU.64 UR10, c[0x0][0x390] ;  /* 0x00007200ff0a77ac */ /* 0x000e620008000a00 */
[----:B------:R-:W-:-:S06]  /*0170*/  ULOP3.LUT UR4, UR4, 0x7ffffff8, URZ, 0xc0, !UPT ;  /* 0x7ffffff804047892 */ /* 0x000fcc000f8ec0ff */
[----:B------:R-:W-:Y:S01]  /*0180*/  MOV R3, UR4 ;  /* 0x0000000400037c02 */ /* 0x000fe20008000f00 */
[----:B0-----:R-:W-:Y:S02]  /*0190*/  UIADD3 UR7, UP1, UPT, UR8, 0x24, URZ ;  /* 0x0000002408077890 */ /* 0x001fe4000ff3e0ff */
[----:B-1----:R-:W-:Y:S02]  /*01a0*/  UIADD3 UR5, UP2, UPT, UR10, 0x10, URZ ;  /* 0x000000100a057890 */ /* 0x002fe4000ff5e0ff */
[----:B------:R-:W-:Y:S02]  /*01b0*/  UIADD3.X UR8, UPT, UPT, URZ, UR9, URZ, UP1, !UPT ;  /* 0x00000009ff087290 */ /* 0x000fe40008ffe4ff */
[----:B------:R-:W-:Y:S01]  /*01c0*/  IMAD.U32 R4, RZ, RZ, UR7 ;  /* 0x00000007ff047e24 */ /* 0x000fe2000f8e00ff */
[----:B------:R-:W-:Y:S01]  /*01d0*/  UIADD3.X UR6, UPT, UPT, URZ, UR11, URZ, UP2, !UPT ;  /* 0x0000000bff067290 */ /* 0x000fe200097fe4ff */
[----:B------:R-:W-:Y:S01]  /*01e0*/  MOV R9, UR5 ;  /* 0x0000000500097c02 */ /* 0x000fe20008000f00 */
[----:B------:R-:W-:Y:S01]  /*01f0*/  UIADD3 UR9, UPT, UPT, -UR4, URZ, URZ ;  /* 0x000000ff04097290 */ /* 0x000fe2000fffe1ff */
[----:B------:R-:W-:-:S03]  /*0200*/  IMAD.U32 R5, RZ, RZ, UR8 ;  /* 0x00000008ff057e24 */ /* 0x000fc6000f8e00ff */
[----:B------:R-:W-:-:S08]  /*0210*/  MOV R20, UR6 ;  /* 0x0000000600147c02 */ /* 0x000fd00008000f00 */
.L_x_2:
[----:B------:R-:W2:Y:S04]  /*0220*/  LDG.E R6, desc[UR14][R4.64+-0x20] ;  /* 0xffffe00e04067981 */ /* 0x000ea8000c1e1900 */
[----:B------:R-:W3:Y:S04]  /*0230*/  LDG.E R8, desc[UR14][R4.64+-0x18] ;  /* 0xffffe80e04087981 */ /* 0x000ee8000c1e1900 */
[----:B------:R-:W4:Y:S04]  /*0240*/  LDG.E R10, desc[UR14][R4.64+-0x10] ;  /* 0xfffff00e040a7981 */ /* 0x000f28000c1e1900 */
[----:B------:R-:W5:Y:S04]  /*0250*/  LDG.E R12, desc[UR14][R4.64+-0x8] ;  /* 0xfffff80e040c7981 */ /* 0x000f68000c1e1900 */
[----:B------:R-:W5:Y:S04]  /*0260*/  LDG.E R14, desc[UR14][R4.64] ;  /* 0x0000000e040e7981 */ /* 0x000f68000c1e1900 */
[----:B------:R-:W5:Y:S04]  /*0270*/  LDG.E R15, desc[UR14][R4.64+0x8] ;  /* 0x0000080e040f7981 */ /* 0x000f68000c1e1900 */
[----:B------:R-:W5:Y:S04]  /*0280*/  LDG.E R16, desc[UR14][R4.64+0x10] ;  /* 0x0000100e04107981 */ /* 0x000f68000c1e1900 */
[----:B------:R-:W5:Y:S01]  /*0290*/  LDG.E R18, desc[UR14][R4.64+0x18] ;  /* 0x0000180e04127981 */ /* 0x000f62000c1e1900 */
[----:B--2---:R-:W-:-:S05]  /*02a0*/  VIADD R7, R6, 0xffffffff ;  /* 0xffffffff06077836 */ /* 0x004fca0000000000 */
[----:B------:R-:W-:Y:S01]  /*02b0*/  ISETP.NE.AND P6, PT, R7, R2, PT ;  /* 0x000000020700720c */ /* 0x000fe20003fc5270 */
[----:B------:R-:W-:Y:S01]  /*02c0*/  IMAD.MOV.U32 R7, RZ, RZ, R20 ;  /* 0x000000ffff077224 */ /* 0x000fe200078e0014 */
[----:B------:R-:W-:-:S11]  /*02d0*/  MOV R6, R9 ;  /* 0x0000000900067202 */ /* 0x000fd60000000f00 */
[----:B------:R-:W2:Y:S01]  /*02e0*/  @!P6 LDG.E R9, desc[UR14][R6.64+-0x10] ;  /* 0xfffff00e0609e981 */ /* 0x000ea2000c1e1900 */
[----:B---3--:R-:W-:Y:S01]  /*02f0*/  IADD3 R11, PT, PT, R8, -0x1, RZ ;  /* 0xffffffff080b7810 */ /* 0x008fe20007ffe0ff */
[----:B----4-:R-:W-:-:S03]  /*0300*/  VIADD R13, R10, 0xffffffff ;  /* 0xffffffff0a0d7836 */ /* 0x010fc60000000000 */
[-C--:B------:R-:W-:Y:S02]  /*0310*/  ISETP.NE.AND P0, PT, R11, R2.reuse, PT ;  /* 0x000000020b00720c */ /* 0x080fe40003f05270 */
[----:B------:R-:W-:Y:S02]  /*0320*/  ISETP.NE.AND P1, PT, R13, R2, PT ;  /* 0x000000020d00720c */ /* 0x000fe40003f25270 */
[----:B-----5:R-:W-:Y:S01]  /*0330*/  IADD3 R11, PT, PT, R12, -0x1, RZ ;  /* 0xffffffff0c0b7810 */ /* 0x020fe20007ffe0ff */
[----:B------:R-:W-:-:S03]  /*0340*/  VIADD R13, R14, 0xffffffff ;  /* 0xffffffff0e0d7836 */ /* 0x000fc60000000000 */
[-C--:B------:R-:W-:Y:S02]  /*0350*/  ISETP.NE.AND P2, PT, R11, R2.reuse, PT ;  /* 0x000000020b00720c */ /* 0x080fe40003f45270 */
[-C--:B------:R-:W-:Y:S02]  /*0360*/  ISETP.NE.AND P3, PT, R13, R2.reuse, PT ;  /* 0x000000020d00720c */ /* 0x080fe40003f65270 */
[----:B------:R-:W-:Y:S01]  /*0370*/  IADD3 R15, PT, PT, R15, -0x1, RZ ;  /* 0xffffffff0f0f7810 */ /* 0x000fe20007ffe0ff */
[----:B------:R-:W3:Y:S01]  /*0380*/  @!P0 LDG.E R11, desc[UR14][R6.64+-0xc] ;  /* 0xfffff40e060b8981 */ /* 0x000ee2000c1e1900 */
[----:B------:R-:W-:Y:S02]  /*0390*/  VIADD R17, R16, 0xffffffff ;  /* 0xffffffff10117836 */ /* 0x000fe40000000000 */
[-C--:B------:R-:W-:Y:S01]  /*03a0*/  ISETP.NE.AND P4, PT, R15, R2.reuse, PT ;  /* 0x000000020f00720c */ /* 0x080fe20003f85270 */
[----:B------:R-:W4:Y:S02]  /*03b0*/  @!P1 LDG.E R13, desc[UR14][R6.64+-0x8] ;  /* 0xfffff80e060d9981 */ /* 0x000f24000c1e1900 */
[----:B------:R-:W-:-:S02]  /*03c0*/  ISETP.NE.AND P5, PT, R17, R2, PT ;  /* 0x000000021100720c */ /* 0x000fc40003fa5270 */
[----:B------:R-:W-:Y:S01]  /*03d0*/  IADD3 R17, PT, PT, R18, -0x1, RZ ;  /* 0xffffffff12117810 */ /* 0x000fe20007ffe0ff */
[----:B------:R-:W5:Y:S10]  /*03e0*/  @!P2 LDG.E R15, desc[UR14][R6.64+-0x4] ;  /* 0xfffffc0e060fa981 */ /* 0x000f74000c1e1900 */
[----:B------:R-:W5:Y:S01]  /*03f0*/  @!P5 LDG.E R19, desc[UR14][R6.64+0x8] ;  /* 0x0000080e0613d981 */ /* 0x000f62000c1e1900 */
[----:B--2---:R-:W-:Y:S01]  /*0400*/  @!P6 FADD R0, R0, R9 ;  /* 0x000000090000e221 */ /* 0x004fe20000000000 */
[----:B------:R-:W-:-:S02]  /*0410*/  ISETP.NE.AND P6, PT, R17, R2, PT ;  /* 0x000000021100720c */ /* 0x000fc40003fc5270 */
[----:B------:R-:W2:Y:S04]  /*0420*/  @!P3 LDG.E R9, desc[UR14][R6.64] ;  /* 0x0000000e0609b981 */ /* 0x000ea8000c1e1900 */
[----:B------:R-:W2:Y:S07]  /*0430*/  @!P4 LDG.E R17, desc[UR14][R6.64+0x4] ;  /* 0x0000040e0611c981 */ /* 0x000eae000c1e1900 */
[----:B------:R-:W2:Y:S01]  /*0440*/  @!P6 LDG.E R21, desc[UR14][R6.64+0xc] ;  /* 0x00000c0e0615e981 */ /* 0x000ea2000c1e1900 */
[----:B---3--:R-:W-:-:S04]  /*0450*/  @!P0 FADD R0, R0, R11 ;  /* 0x0000000b00008221 */ /* 0x008fc80000000000 */
[----:B----4-:R-:W-:Y:S01]  /*0460*/  @!P1 FADD R0, R0, R13 ;  /* 0x0000000d00009221 */ /* 0x010fe20000000000 */
[----:B------:R-:W-:-:S03]  /*0470*/  UIADD3 UR9, UPT, UPT, UR9, 0x8, URZ ;  /* 0x0000000809097890 */ /* 0x000fc6000fffe0ff */
[----:B-----5:R-:W-:Y:S01]  /*0480*/  @!P2 FADD R0, R0, R15 ;  /* 0x0000000f0000a221 */ /* 0x020fe20000000000 */
[----:B------:R-:W-:Y:S01]  /*0490*/  UISETP.NE.AND UP1, UPT, UR9, URZ, UPT ;  /* 0x000000ff0900728c */ /* 0x000fe2000bf25270 */
[----:B------:R-:W-:-:S05]  /*04a0*/  IADD3 R4, P0, PT, R4, 0x40, RZ ;  /* 0x0000004004047810 */ /* 0x000fca0007f1e0ff */
[----:B------:R-:W-:Y:S02]  /*04b0*/  IMAD.X R5, RZ, RZ, R5, P0 ;  /* 0x000000ffff057224 */ /* 0x000fe400000e0605 */
[----:B--2---:R-:W-:-:S04]  /*04c0*/  @!P3 FADD R0, R0, R9 ;  /* 0x000000090000b221 */ /* 0x004fc80000000000 */
[----:B------:R-:W-:Y:S01]  /*04d0*/  @!P4 FADD R0, R0, R17 ;  /* 0x000000110000c221 */ /* 0x000fe20000000000 */
[----:B------:R-:W-:-:S03]  /*04e0*/  IADD3 R9, P1, PT, R6, 0x20, RZ ;  /* 0x0000002006097810 */ /* 0x000fc60007f3e0ff */
[----:B------:R-:W-:Y:S01]  /*04f0*/  @!P5 FADD R0, R0, R19 ;  /* 0x000000130000d221 */ /* 0x000fe20000000000 */
[----:B------:R-:W-:-:S03]  /*0500*/  IADD3.X R20, PT, PT, RZ, R7, RZ, P1, !PT ;  /* 0x00000007ff147210 */ /* 0x000fc60000ffe4ff */
[----:B------:R-:W-:Y:S01]  /*0510*/  @!P6 FADD R0, R0, R21 ;  /* 0x000000150000e221 */ /* 0x000fe20000000000 */
[----:B------:R-:W-:Y:S06]  /*0520*/  BRA.U UP1, `(.L_x_2) ;  /* 0xfffffffd013c7547 */ /* 0x000fec000b83ffff */
.L_x_1:
[----:B------:R-:W-:Y:S05]  /*0530*/  BRA.U !UP0, `(.L_x_0) ;  /* 0x0000000508087547 */ /* 0x000fea000b800000 */
[----:B------:R-:W0:Y:S01]  /*0540*/  LDCU UR4, c[0x0][0x39c] ;  /* 0x00007380ff0477ac */ /* 0x000e220008000800 */
[----:B------:R-:W-:Y:S02]  /*0550*/  UISETP.GE.U32.AND UP0, UPT, UR12, 0x4, UPT ;  /* 0x000000040c00788c */ /* 0x000fe4000bf06070 */
[----:B0-----:R-:W-:-:S04]  /*0560*/  ULOP3.LUT UR5, UR4, 0x3, URZ, 0xc0, !UPT ;  /* 0x0000000304057892 */ /* 0x001fc8000f8ec0ff */
[----:B------:R-:W-:-:S03]  /*0570*/  UISETP.NE.AND UP1, UPT, UR5, URZ, UPT ;  /* 0x000000ff0500728c */ /* 0x000fc6000bf25270 */
[----:B------:R-:W-:Y:S08]  /*0580*/  BRA.U !UP0, `(.L_x_3) ;  /* 0x0000000108687547 */ /* 0x000ff0000b800000 */
[----:B------:R-:W0:Y:S01]  /*0590*/  LDC.64 R4, c[0x0][0x388] ;  /* 0x0000e200ff047b82 */ /* 0x000e220000000a00 */
[----:B------:R-:W-:-:S04]  /*05a0*/  IMAD.SHL.U32 R7, R3, 0x2, RZ ;  /* 0x0000000203077824 */ /* 0x000fc800078e00ff */
[----:B0-----:R-:W-:-:S03]  /*05b0*/  IMAD.WIDE.U32 R6, R7, 0x4, R4 ;  /* 0x0000000407067825 */ /* 0x001fc600078e0004 */
[----:B------:R-:W0:Y:S02]  /*05c0*/  LDC.64 R4, c[0x0][0x390] ;  /* 0x0000e400ff047b82 */ /* 0x000e240000000a00 */
[----:B------:R-:W2:Y:S04]  /*05d0*/  LDG.E R8, desc[UR14][R6.64+0x4] ;  /* 0x0000040e06087981 */ /* 0x000ea8000c1e1900 */
[----:B------:R-:W3:Y:S04]  /*05e0*/  LDG.E R10, desc[UR14][R6.64+0xc] ;  /* 0x00000c0e060a7981 */ /* 0x000ee8000c1e1900 */
[----:B------:R-:W4:Y:S04]  /*05f0*/  LDG.E R11, desc[UR14][R6.64+0x14] ;  /* 0x0000140e060b7981 */ /* 0x000f28000c1e1900 */
[----:B------:R-:W5:Y:S01]  /*0600*/  LDG.E R12, desc[UR14][R6.64+0x1c] ;  /* 0x00001c0e060c7981 */ /* 0x000f62000c1e1900 */
[----:B0-----:R-:W-:Y:S01]  /*0610*/  IMAD.WIDE.U32 R4, R3, 0x4, R4 ;  /* 0x0000000403047825 */ /* 0x001fe200078e0004 */
[----:B--2---:R-:W-:-:S04]  /*0620*/  IADD3 R9, PT, PT, R8, -0x1, RZ ;  /* 0xffffffff08097810 */ /* 0x004fc80007ffe0ff */
[----:B------:R-:W-:Y:S01]  /*0630*/  ISETP.NE.AND P0, PT, R9, R2, PT ;  /* 0x000000020900720c */ /* 0x000fe20003f05270 */
[----:B---3--:R-:W-:Y:S01]  /*0640*/  VIADD R9, R10, 0xffffffff ;  /* 0xffffffff0a097836 */ /* 0x008fe20000000000 */
[----:B----4-:R-:W-:-:S04]  /*0650*/  IADD3 R11, PT, PT, R11, -0x1, RZ ;  /* 0xffffffff0b0b7810 */ /* 0x010fc80007ffe0ff */
[-C--:B------:R-:W-:Y:S01]  /*0660*/  ISETP.NE.AND P1, PT, R9, R2.reuse, PT ;  /* 0x000000020900720c */ /* 0x080fe20003f25270 */
[----:B-----5:R-:W-:Y:S01]  /*0670*/  VIADD R9, R12, 0xffffffff ;  /* 0xffffffff0c097836 */ /* 0x020fe20000000000 */
[----:B------:R-:W-:-:S04]  /*0680*/  ISETP.NE.AND P2, PT, R11, R2, PT ;  /* 0x000000020b00720c */ /* 0x000fc80003f45270 */
[----:B------:R-:W-:Y:S01]  /*0690*/  ISETP.NE.AND P3, PT, R9, R2, PT ;  /* 0x000000020900720c */ /* 0x000fe20003f65270 */
[----:B------:R-:W2:Y:S06]  /*06a0*/  @!P0 LDG.E R7, desc[UR14][R4.64] ;  /* 0x0000000e04078981 */ /* 0x000eac000c1e1900 */
[----:B------:R-:W3:Y:S04]  /*06b0*/  @!P1 LDG.E R9, desc[UR14][R4.64+0x4] ;  /* 0x0000040e04099981 */ /* 0x000ee8000c1e1900 */
[----:B------:R-:W4:Y:S04]  /*06c0*/  @!P2 LDG.E R11, desc[UR14][R4.64+0x8] ;  /* 0x0000080e040ba981 */ /* 0x000f28000c1e1900 */
[----:B------:R-:W5:Y:S01]  /*06d0*/  @!P3 LDG.E R13, desc[UR14][R4.64+0xc] ;  /* 0x00000c0e040db981 */ /* 0x000f62000c1e1900 */
[----:B------:R-:W-:Y:S01]  /*06e0*/  IADD3 R3, PT, PT, R3, 0x4, RZ ;  /* 0x0000000403037810 */ /* 0x000fe20007ffe0ff */
[----:B--2---:R-:W-:-:S04]  /*06f0*/  @!P0 FADD R0, R0, R7 ;  /* 0x0000000700008221 */ /* 0x004fc80000000000 */
[----:B---3--:R-:W-:-:S04]  /*0700*/  @!P1 FADD R0, R0, R9 ;  /* 0x0000000900009221 */ /* 0x008fc80000000000 */
[----:B----4-:R-:W-:-:S04]  /*0710*/  @!P2 FADD R0, R0, R11 ;  /* 0x0000000b0000a221 */ /* 0x010fc80000000000 */
[----:B-----5:R-:W-:-:S07]  /*0720*/  @!P3 FADD R0, R0, R13 ;  /* 0x0000000d0000b221 */ /* 0x020fce0000000000 */
.L_x_3:
[----:B------:R-:W-:Y:S05]  /*0730*/  BRA.U !UP1, `(.L_x_0) ;  /* 0x0000000109887547 */ /* 0x000fea000b800000 */
[----:B------:R-:W-:Y:S02]  /*0740*/  UISETP.NE.AND UP0, UPT, UR5, 0x1, UPT ;  /* 0x000000010500788c */ /* 0x000fe4000bf05270 */
[----:B------:R-:W-:-:S04]  /*0750*/  ULOP3.LUT UR4, UR4, 0x1, URZ, 0xc0, !UPT ;  /* 0x0000000104047892 */ /* 0x000fc8000f8ec0ff */
[----:B------:R-:W-:-:S03]  /*0760*/  UISETP.NE.U32.AND UP1, UPT, UR4, 0x1, UPT ;  /* 0x000000010400788c */ /* 0x000fc6000bf25070 */
[----:B------:R-:W-:Y:S08]  /*0770*/  BRA.U !UP0, `(.L_x_4) ;  /* 0x0000000108407547 */ /* 0x000ff0000b800000 */
[----:B------:R-:W0:Y:S01]  /*0780*/  LDC.64 R4, c[0x0][0x388] ;  /* 0x0000e200ff047b82 */ /* 0x000e220000000a00 */
[----:B------:R-:W-:-:S05]  /*0790*/  SHF.L.U32 R7, R3, 0x1, RZ ;  /* 0x0000000103077819 */ /* 0x000fca00000006ff */
[----:B0-----:R-:W-:Y:S02]  /*07a0*/  IMAD.WIDE.U32 R4, R7, 0x4, R4 ;  /* 0x0000000407047825 */ /* 0x001fe400078e0004 */
[----:B------:R-:W0:Y:S03]  /*07b0*/  LDC.64 R6, c[0x0][0x390] ;  /* 0x0000e400ff067b82 */ /* 0x000e260000000a00 */
[----:B------:R-:W2:Y:S04]  /*07c0*/  LDG.E R8, desc[UR14][R4.64+0x4] ;  /* 0x0000040e04087981 */ /* 0x000ea8000c1e1900 */
[----:B------:R-:W3:Y:S01]  /*07d0*/  LDG.E R10, desc[UR14][R4.64+0xc] ;  /* 0x00000c0e040a7981 */ /* 0x000ee2000c1e1900 */
[----:B0-----:R-:W-:-:S04]  /*07e0*/  IMAD.WIDE.U32 R6, R3, 0x4, R6 ;  /* 0x0000000403067825 */ /* 0x001fc800078e0006 */
[----:B--2---:R-:W-:Y:S01]  /*07f0*/  VIADD R9, R8, 0xffffffff ;  /* 0xffffffff08097836 */ /* 0x004fe20000000000 */
[----:B---3--:R-:W-:-:S04]  /*0800*/  IADD3 R11, PT, PT, R10, -0x1, RZ ;  /* 0xffffffff0a0b7810 */ /* 0x008fc80007ffe0ff */
[-C--:B------:R-:W-:Y:S02]  /*0810*/  ISETP.NE.AND P0, PT, R9, R2.reuse, PT ;  /* 0x000000020900720c */ /* 0x080fe40003f05270 */
[----:B------:R-:W-:-:S11]  /*0820*/  ISETP.NE.AND P1, PT, R11, R2, PT ;  /* 0x000000020b00720c */ /* 0x000fd60003f25270 */
[----:B------:R-:W2:Y:S04]  /*0830*/  @!P0 LDG.E R9, desc[UR14][R6.64] ;  /* 0x0000000e06098981 */ /* 0x000ea8000c1e1900 */
[----:B------:R-:W3:Y:S01]  /*0840*/  @!P1 LDG.E R11, desc[UR14][R6.64+0x4] ;  /* 0x0000040e060b9981 */ /* 0x000ee2000c1e1900 */
[----:B------:R-:W-:Y:S01]  /*0850*/  IADD3 R3, PT, PT, R3, 0x2, RZ ;  /* 0x0000000203037810 */ /* 0x000fe20007ffe0ff */
[----:B--2---:R-:W-:-:S04]  /*0860*/  @!P0 FADD R0, R0, R9 ;  /* 0x0000000900008221 */ /* 0x004fc80000000000 */
[----:B---3--:R-:W-:-:S07]  /*0870*/  @!P1 FADD R0, R0, R11 ;  /* 0x0000000b00009221 */ /* 0x008fce0000000000 */
.L_x_4:
[----:B------:R-:W-:Y:S05]  /*0880*/  BRA.U UP1, `(.L_x_0) ;  /* 0x0000000101347547 */ /* 0x000fea000b800000 */
[----:B------:R-:W0:Y:S01]  /*0890*/  LDC.64 R4, c[0x0][0x388] ;  /* 0x0000e200ff047b82 */ /* 0x000e220000000a00 */
[----:B------:R-:W-:-:S04]  /*08a0*/  IMAD.SHL.U32 R7, R3, 0x2, RZ ;  /* 0x0000000203077824 */ /* 0x000fc800078e00ff */
[----:B0-----:R-:W-:-:S06]  /*08b0*/  IMAD.WIDE.U32 R4, R7, 0x4, R4 ;  /* 0x0000000407047825 */ /* 0x001fcc00078e0004 */
[----:B------:R-:W2:Y:S01]  /*08c0*/  LDG.E R4, desc[UR14][R4.64+0x4] ;  /* 0x0000040e04047981 */ /* 0x000ea2000c1e1900 */
[----:B------:R-:W-:Y:S01]  /*08d0*/  BSSY.RECONVERGENT B0, `(.L_x_0) ;  /* 0x0000008000007945 */ /* 0x000fe20003800200 */
[----:B--2---:R-:W-:-:S04]  /*08e0*/  IADD3 R7, PT, PT, R4, -0x1, RZ ;  /* 0xffffffff04077810 */ /* 0x004fc80007ffe0ff */
[----:B------:R-:W-:-:S13]  /*08f0*/  ISETP.NE.AND P0, PT, R7, R2, PT ;  /* 0x000000020700720c */ /* 0x000fda0003f05270 */
[----:B------:R-:W-:Y:S05]  /*0900*/  @P0 BRA `(.L_x_5) ;  /* 0x0000000000100947 */ /* 0x000fea0003800000 */
[----:B------:R-:W0:Y:S02]  /*0910*/  LDC.64 R4, c[0x0][0x390] ;  /* 0x0000e400ff047b82 */ /* 0x000e240000000a00 */
[----:B0-----:R-:W-:-:S06]  /*0920*/  IMAD.WIDE.U32 R4, R3, 0x4, R4 ;  /* 0x0000000403047825 */ /* 0x001fcc00078e0004 */
[----:B------:R-:W2:Y:S02]  /*0930*/  LDG.E R5, desc[UR14][R4.64] ;  /* 0x0000000e04057981 */ /* 0x000ea4000c1e1900 */
[----:B--2---:R-:W-:-:S07]  /*0940*/  FADD R0, R0, R5 ;  /* 0x0000000500007221 */ /* 0x004fce0000000000 */
.L_x_5:
[----:B------:R-:W-:Y:S05]  /*0950*/  BSYNC.RECONVERGENT B0 ;  /* 0x0000000000007941 */ /* 0x000fea0003800200 */
.L_x_0:
[----:B------:R-:W0:Y:S01]  /*0960*/  LDC.64 R4, c[0x0][0x380] ;  /* 0x0000e000ff047b82 */ /* 0x000e220000000a00 */
[----:B------:R-:W1:Y:S02]  /*0970*/  LDCU UR4, c[0x0][0x3a0] ;  /* 0x00007400ff0477ac */ /* 0x000e640008000800 */
[----:B-1----:R-:W-:-:S05]  /*0980*/  IADD3 R3, PT, PT, R2, -UR4, RZ ;  /* 0x8000000402037c10 */ /* 0x002fca000fffe0ff */
[----:B0-----:R-:W-:-:S05]  /*0990*/  IMAD.WIDE R2, R3, 0x4, R4 ;  /* 0x0000000403027825 */ /* 0x001fca00078e0204 */
[----:B------:R-:W-:Y:S01]  /*09a0*/  STG.E desc[UR14][R2.64], R0 ;  /* 0x0000000002007986 */ /* 0x000fe2000c10190e */
[----:B------:R-:W-:Y:S05]  /*09b0*/  EXIT ;  /* 0x000000000000794d */ /* 0x000fea0003800000 */
.L_x_6:
[----:B------:R-:W-:-:S00]  /*09c0*/  BRA `(.L_x_6) ;  /* 0xfffffffc00fc7947 */ /* 0x000fc0000383ffff */
[----:B------:R-:W-:-:S00]  /*09d0*/  NOP ;  /* 0x0000000000007918 */ /* 0x000fc00000000000 */
        /* <DEDUP_REMOVED lines=10> */
.L_x_22:


//--------------------- .text._Z7kernel1PfPiS0_S_iiii --------------------------
	.section	.text._Z7kernel1PfPiS0_S_iiii,"ax",@progbits
	.align	128
        .global         _Z7kernel1PfPiS0_S_iiii
        .type           _Z7kernel1PfPiS0_S_iiii,@function
        .size           _Z7kernel1PfPiS0_S_iiii,(.L_x_21 - _Z7kernel1PfPiS0_S_iiii)
        .other          _Z7kernel1PfPiS0_S_iiii,@"STO_CUDA_ENTRY STV_DEFAULT"
_Z7kernel1PfPiS0_S_iiii:
.text._Z7kernel1PfPiS0_S_iiii:
[----:B------:R-:W-:Y:S01]  /*0000*/  LDC R1, c[0x0][0x37c] ;  /* 0x0000df00ff017b82 */ /* 0x000fe20000000800 */
[----:B------:R-:W0:Y:S07]  /*0010*/  S2R R3, SR_TID.X ;  /* 0x0000000000037919 */ /* 0x000e2e0000002100 */
[----:B------:R-:W0:Y:S01]  /*0020*/  S2UR UR4, SR_CTAID.X ;  /* 0x00000000000479c3 */ /* 0x000e220000002500 */
[----:B------:R-:W1:Y:S01]  /*0030*/  LDCU UR5, c[0x0][0x3a8] ;  /* 0x00007500ff0577ac */ /* 0x000e620008000800 */
[----:B------:R-:W2:Y:S06]  /*0040*/  LDCU UR6, c[0x0][0x3a4] ;  /* 0x00007480ff0677ac */ /* 0x000eac0008000800 */
[----:B------:R-:W0:Y:S02]  /*0050*/  LDC R2, c[0x0][0x360] ;  /* 0x0000d800ff027b82 */ /* 0x000e240000000800 */
[----:B0-----:R-:W-:-:S05]  /*0060*/  IMAD R2, R2, UR4, R3 ;  /* 0x0000000402027c24 */ /* 0x001fca000f8e0203 */
[----:B-1----:R-:W-:-:S04]  /*0070*/  ISETP.GT.AND P0, PT, R2, UR5, PT ;  /* 0x0000000502007c0c */ /* 0x002fc8000bf04270 */
[----:B--2---:R-:W-:-:S13]  /*0080*/  ISETP.LT.OR P0, PT, R2, UR6, P0 ;  /* 0x0000000602007c0c */ /* 0x004fda0008701670 */
[----:B------:R-:W-:Y:S05]  /*0090*/  @P0 EXIT ;  /* 0x000000000000094d */ /* 0x000fea0003800000 */
[----:B------:R-:W0:Y:S01]  /*00a0*/  LDC.64 R4, c[0x0][0x388] ;  /* 0x0000e200ff047b82 */ /* 0x000e220000000a00 */
[----:B------:R-:W1:Y:S01]  /*00b0*/  LDCU.64 UR4, c[0x0][0x358] ;  /* 0x00006b00ff0477ac */ /* 0x000e620008000a00 */
[----:B------:R-:W-:-:S06]  /*00c0*/  IMAD.SHL.U32 R3, R2, 0x2, RZ ;  /* 0x0000000202037824 */ /* 0x000fcc00078e00ff */
[----:B------:R-:W2:Y:S08]  /*00d0*/  LDC.64 R8, c[0x0][0x390] ;  /* 0x0000e400ff087b82 */ /* 0x000eb00000000a00 */
[----:B------:R-:W3:Y:S01]  /*00e0*/  LDC.64 R6, c[0x0][0x380] ;  /* 0x0000e000ff067b82 */ /* 0x000ee20000000a00 */
[----:B0-----:R-:W-:-:S06]  /*00f0*/  IMAD.WIDE R4, R3, 0x4, R4 ;  /* 0x0000000403047825 */ /* 0x001fcc00078e0204 */
[----:B-1----:R-:W2:Y:S02]  /*0100*/  LDG.E R5, desc[UR4][R4.64] ;  /* 0x0000000404057981 */ /* 0x002ea4000c1e1900 */
[----:B--2---:R-:W-:-:S06]  /*0110*/  IMAD.WIDE R8, R5, 0x4, R8 ;  /* 0x0000000405087825 */ /* 0x004fcc00078e0208 */
[----:B------:R-:W2:Y:S01]  /*0120*/  LDG.E R8, desc[UR4][R8.64+-0x4] ;  /* 0xfffffc0408087981 */ /* 0x000ea2000c1e1900 */
[----:B---3--:R-:W-:-:S05]  /*0130*/  IMAD.WIDE R6, R5, 0x4, R6 ;  /* 0x0000000405067825 */ /* 0x008fca00078e0206 */
[----:B------:R-:W3:Y:S01]  /*0140*/  LDG.E R0, desc[UR4][R6.64+-0x4] ;  /* 0xfffffc0406007981 */ /* 0x000ee2000c1e1900 */
[----:B------:R-:W-:Y:S01]  /*0150*/  BSSY.RECONVERGENT B0, `(.L_x_7) ;  /* 0x000000d000007945 */ /* 0x000fe20003800200 */
[----:B--2---:R-:W-:-:S04]  /*0160*/  I2FP.F32.S32 R3, R8 ;  /* 0x0000000800037245 */ /* 0x004fc80000201400 */
[----:B------:R-:W0:Y:S08]  /*0170*/  MUFU.RCP R10, R3 ;  /* 0x00000003000a7308 */ /* 0x000e300000001000 */
[----:B---3--:R-:W1:Y:S01]  /*0180*/  FCHK P0, R0, R3 ;  /* 0x0000000300007302 */ /* 0x008e620000000000 */
[----:B0-----:R-:W-:-:S04]  /*0190*/  FFMA R11, -R3, R10, 1 ;  /* 0x3f800000030b7423 */ /* 0x001fc8000000010a */
[----:B------:R-:W-:-:S04]  /*01a0*/  FFMA R11, R10, R11, R10 ;  /* 0x0000000b0a0b7223 */ /* 0x000fc8000000000a */
[----:B------:R-:W-:-:S04]  /*01b0*/  FFMA R4, R0, R11, RZ ;  /* 0x0000000b00047223 */ /* 0x000fc800000000ff */
[----:B------:R-:W-:-:S04]  /*01c0*/  FFMA R5, -R3, R4, R0 ;  /* 0x0000000403057223 */ /* 0x000fc80000000100 */
[----:B------:R-:W-:Y:S01]  /*01d0*/  FFMA R11, R11, R5, R4 ;  /* 0x000000050b0b7223 */ /* 0x000fe20000000004 */
[----:B-1----:R-:W-:Y:S06]  /*01e0*/  @!P0 BRA `(.L_x_8) ;  /* 0x00000000000c8947 */ /* 0x002fec0003800000 */
[----:B------:R-:W-:-:S07]  /*01f0*/  MOV R4, 0x210 ;  /* 0x0000021000047802 */ /* 0x000fce0000000f00 */
[----:B------:R-:W-:Y:S05]  /*0200*/  CALL.REL.NOINC `($__internal_0_$__cuda_sm3x_div_rn_noftz_f32_slowpath) ;  /* 0x0000000000207944 */ /* 0x000fea0003c00000 */
[----:B------:R-:W-:-:S07]  /*0210*/  IMAD.MOV.U32 R11, RZ, RZ, R0 ;  /* 0x000000ffff0b7224 */ /* 0x000fce00078e0000 */
.L_x_8:
[----:B------:R-:W-:Y:S05]  /*0220*/  BSYNC.RECONVERGENT B0 ;  /* 0x0000000000007941 */ /* 0x000fea0003800200 */
.L_x_7:
[----:B------:R-:W0:Y:S01]  /*0230*/  LDC.64 R4, c[0x0][0x398] ;  /* 0x0000e600ff047b82 */ /* 0x000e220000000a00 */
[----:B------:R-:W1:Y:S02]  /*0240*/  LDCU UR6, c[0x0][0x3a4] ;  /* 0x00007480ff0677ac */ /* 0x000e640008000800 */
[----:B-1----:R-:W-:-:S04]  /*0250*/  VIADD R3, R2, -UR6 ;  /* 0x8000000602037c36 */ /* 0x002fc80008000000 */
[----:B0-----:R-:W-:-:S05]  /*0260*/  IMAD.WIDE R2, R3, 0x4, R4 ;  /* 0x0000000403027825 */ /* 0x001fca00078e0204 */
[----:B------:R-:W-:Y:S01]  /*0270*/  STG.E desc[UR4][R2.64], R11 ;  /* 0x0000000b02007986 */ /* 0x000fe2000c101904 */
[----:B------:R-:W-:Y:S05]  /*0280*/  EXIT ;  /* 0x000000000000794d */ /* 0x000fea0003800000 */
        .weak           $__internal_0_$__cuda_sm3x_div_rn_noftz_f32_slowpath
        .type           $__internal_0_$__cuda_sm3x_div_rn_noftz_f32_slowpath,@function
        .size           $__internal_0_$__cuda_sm3x_div_rn_noftz_f32_slowpath,(.L_x_21 - $__internal_0_$__cuda_sm3x_div_rn_noftz_f32_slowpath)
$__internal_0_$__cuda_sm3x_div_rn_noftz_f32_slowpath:
[--C-:B------:R-:W-:Y:S01]  /*0290*/  SHF.R.U32.HI R6, RZ, 0x17, R3.reuse ;  /* 0x00000017ff067819 */ /* 0x100fe20000011603 */
[----:B------:R-:W-:Y:S01]  /*02a0*/  BSSY.RECONVERGENT B1, `(.L_x_9) ;  /* 0x0000064000017945 */ /* 0x000fe20003800200 */
[--C-:B------:R-:W-:Y:S01]  /*02b0*/  SHF.R.U32.HI R5, RZ, 0x17, R0.reuse ;  /* 0x00000017ff057819 */ /* 0x100fe20000011600 */
[----:B------:R-:W-:Y:S01]  /*02c0*/  IMAD.MOV.U32 R7, RZ, RZ, R0 ;  /* 0x000000ffff077224 */ /* 0x000fe200078e0000 */
[----:B------:R-:W-:Y:S01]  /*02d0*/  LOP3.LUT R6, R6, 0xff, RZ, 0xc0, !PT ;  /* 0x000000ff06067812 */ /* 0x000fe200078ec0ff */
[----:B------:R-:W-:Y:S01]  /*02e0*/  IMAD.MOV.U32 R8, RZ, RZ, R3 ;  /* 0x000000ffff087224 */ /* 0x000fe200078e0003 */
[----:B------:R-:W-:-:S03]  /*02f0*/  LOP3.LUT R5, R5, 0xff, RZ, 0xc0, !PT ;  /* 0x000000ff05057812 */ /* 0x000fc600078ec0ff */
[----:B------:R-:W-:Y:S02]  /*0300*/  VIADD R11, R6, 0xffffffff ;  /* 0xffffffff060b7836 */ /* 0x000fe40000000000 */
[----:B------:R-:W-:-:S03]  /*0310*/  VIADD R10, R5, 0xffffffff ;  /* 0xffffffff050a7836 */ /* 0x000fc60000000000 */
[----:B------:R-:W-:-:S04]  /*0320*/  ISETP.GT.U32.AND P0, PT, R11, 0xfd, PT ;  /* 0x000000fd0b00780c */ /* 0x000fc80003f04070 */
[----:B------:R-:W-:-:S13]  /*0330*/  ISETP.GT.U32.OR P0, PT, R10, 0xfd, P0 ;  /* 0x000000fd0a00780c */ /* 0x000fda0000704470 */
[----:B------:R-:W-:Y:S01]  /*0340*/  @!P0 IMAD.MOV.U32 R9, RZ, RZ, RZ ;  /* 0x000000ffff098224 */ /* 0x000fe200078e00ff */
[----:B------:R-:W-:Y:S06]  /*0350*/  @!P0 BRA `(.L_x_10) ;  /* 0x00000000005c8947 */ /* 0x000fec0003800000 */
[----:B------:R-:W-:Y:S02]  /*0360*/  FSETP.GTU.FTZ.AND P0, PT, |R0|, +INF , PT ;  /* 0x7f8000000000780b */ /* 0x000fe40003f1c200 */
[----:B------:R-:W-:-:S04]  /*0370*/  FSETP.GTU.FTZ.AND P1, PT, |R3|, +INF , PT ;  /* 0x7f8000000300780b */ /* 0x000fc80003f3c200 */
[----:B------:R-:W-:-:S13]  /*0380*/  PLOP3.LUT P0, PT, P0, P1, PT, 0xf8, 0x8f ;  /* 0x00000000008f781c */ /* 0x000fda0000703f70 */
[----:B------:R-:W-:Y:S05]  /*0390*/  @P0 BRA `(.L_x_11) ;  /* 0x00000004004c0947 */ /* 0x000fea0003800000 */
[----:B------:R-:W-:-:S13]  /*03a0*/  LOP3.LUT P0, RZ, R8, 0x7fffffff, R7, 0xc8, !PT ;  /* 0x7fffffff08ff7812 */ /* 0x000fda000780c807 */
[----:B------:R-:W-:Y:S05]  /*03b0*/  @!P0 BRA `(.L_x_12) ;  /* 0x00000004003c8947 */ /* 0x000fea0003800000 */
[C---:B------:R-:W-:Y:S02]  /*03c0*/  FSETP.NEU.FTZ.AND P2, PT, |R0|.reuse, +INF , PT ;  /* 0x7f8000000000780b */ /* 0x040fe40003f5d200 */
[----:B------:R-:W-:Y:S02]  /*03d0*/  FSETP.NEU.FTZ.AND P1, PT, |R3|, +INF , PT ;  /* 0x7f8000000300780b */ /* 0x000fe40003f3d200 */
[----:B------:R-:W-:-:S11]  /*03e0*/  FSETP.NEU.FTZ.AND P0, PT, |R0|, +INF , PT ;  /* 0x7f8000000000780b */ /* 0x000fd60003f1d200 */
[----:B------:R-:W-:Y:S05]  /*03f0*/  @!P1 BRA !P2, `(.L_x_12) ;  /* 0x00000004002c9947 */ /* 0x000fea0005000000 */
[----:B------:R-:W-:-:S04]  /*0400*/  LOP3.LUT P2, RZ, R7, 0x7fffffff, RZ, 0xc0, !PT ;  /* 0x7fffffff07ff7812 */ /* 0x000fc8000784c0ff */
[----:B------:R-:W-:-:S13]  /*0410*/  PLOP3.LUT P1, PT, P1, P2, PT, 0x2f, 0xf2 ;  /* 0x0000000000f2781c */ /* 0x000fda0000f24577 */
[----:B------:R-:W-:Y:S05]  /*0420*/  @P1 BRA `(.L_x_13) ;  /* 0x0000000400181947 */ /* 0x000fea0003800000 */
[----:B------:R-:W-:-:S04]  /*0430*/  LOP3.LUT P1, RZ, R8, 0x7fffffff, RZ, 0xc0, !PT ;  /* 0x7fffffff08ff7812 */ /* 0x000fc8000782c0ff */
[----:B------:R-:W-:-:S13]  /*0440*/  PLOP3.LUT P0, PT, P0, P1, PT, 0x2f, 0xf2 ;  /* 0x0000000000f2781c */ /* 0x000fda0000702577 */
[----:B------:R-:W-:Y:S05]  /*0450*/  @P0 BRA `(.L_x_14) ;  /* 0x0000000400000947 */ /* 0x000fea0003800000 */
[----:B------:R-:W-:Y:S02]  /*0460*/  ISETP.GE.AND P0, PT, R10, RZ, PT ;  /* 0x000000ff0a00720c */ /* 0x000fe40003f06270 */
[----:B------:R-:W-:-:S11]  /*0470*/  ISETP.GE.AND P1, PT, R11, RZ, PT ;  /* 0x000000ff0b00720c */ /* 0x000fd60003f26270 */
[----:B------:R-:W-:Y:S02]  /*0480*/  @P0 IMAD.MOV.U32 R9, RZ, RZ, RZ ;  /* 0x000000ffff090224 */ /* 0x000fe400078e00ff */
[----:B------:R-:W-:Y:S01]  /*0490*/  @!P0 FFMA R7, R0, 1.84467440737095516160e+19, RZ ;  /* 0x5f80000000078823 */ /* 0x000fe200000000ff */
[----:B------:R-:W-:Y:S02]  /*04a0*/  @!P0 IMAD.MOV.U32 R9, RZ, RZ, -0x40 ;  /* 0xffffffc0ff098424 */ /* 0x000fe400078e00ff */
[----:B------:R-:W-:Y:S02]  /*04b0*/  @!P1 FFMA R8, R3, 1.84467440737095516160e+19, RZ ;  /* 0x5f80000003089823 */ /* 0x000fe400000000ff */
[----:B------:R-:W-:-:S07]  /*04c0*/  @!P1 VIADD R9, R9, 0x40 ;  /* 0x0000004009099836 */ /* 0x000fce0000000000 */
.L_x_10:
[----:B------:R-:W-:Y:S01]  /*04d0*/  LEA R3, R6, 0xc0800000, 0x17 ;  /* 0xc080000006037811 */ /* 0x000fe200078eb8ff */
[----:B------:R-:W-:Y:S01]  /*04e0*/  VIADD R5, R5, 0xffffff81 ;  /* 0xffffff8105057836 */ /* 0x000fe20000000000 */
[----:B------:R-:W-:Y:S03]  /*04f0*/  BSSY.RECONVERGENT B2, `(.L_x_15) ;  /* 0x0000035000027945 */ /* 0x000fe60003800200 */
[----:B------:R-:W-:Y:S01]  /*0500*/  IMAD.IADD R3, R8, 0x1, -R3 ;  /* 0x0000000108037824 */ /* 0x000fe200078e0a03 */
[C---:B------:R-:W-:Y:S01]  /*0510*/  IADD3 R6, PT, PT, R5.reuse, 0x7f, -R6 ;  /* 0x0000007f05067810 */ /* 0x040fe20007ffe806 */
[----:B------:R-:W-:Y:S02]  /*0520*/  IMAD R0, R5, -0x800000, R7 ;  /* 0xff80000005007824 */ /* 0x000fe400078e0207 */
[----:B------:R-:W0:Y:S01]  /*0530*/  MUFU.RCP R8, R3 ;  /* 0x0000000300087308 */ /* 0x000e220000001000 */
[----:B------:R-:W-:Y:S01]  /*0540*/  FADD.FTZ R11, -R3, -RZ ;  /* 0x800000ff030b7221 */ /* 0x000fe20000010100 */
[----:B------:R-:W-:-:S03]  /*0550*/  IMAD.IADD R6, R6, 0x1, R9 ;  /* 0x0000000106067824 */ /* 0x000fc600078e0209 */
[----:B0-----:R-:W-:-:S04]  /*0560*/  FFMA R13, R8, R11, 1 ;  /* 0x3f800000080d7423 */ /* 0x001fc8000000000b */
[----:B------:R-:W-:-:S04]  /*0570*/  FFMA R10, R8, R13, R8 ;  /* 0x0000000d080a7223 */ /* 0x000fc80000000008 */
[----:B------:R-:W-:-:S04]  /*0580*/  FFMA R7, R0, R10, RZ ;  /* 0x0000000a00077223 */ /* 0x000fc800000000ff */
[----:B------:R-:W-:-:S04]  /*0590*/  FFMA R8, R11, R7, R0 ;  /* 0x000000070b087223 */ /* 0x000fc80000000000 */
[----:B------:R-:W-:-:S04]  /*05a0*/  FFMA R7, R10, R8, R7 ;  /* 0x000000080a077223 */ /* 0x000fc80000000007 */
[----:B------:R-:W-:-:S04]  /*05b0*/  FFMA R8, R11, R7, R0 ;  /* 0x000000070b087223 */ /* 0x000fc80000000000 */
[----:B------:R-:W-:-:S05]  /*05c0*/  FFMA R0, R10, R8, R7 ;  /* 0x000000080a007223 */ /* 0x000fca0000000007 */
[----:B------:R-:W-:-:S04]  /*05d0*/  SHF.R.U32.HI R3, RZ, 0x17, R0 ;  /* 0x00000017ff037819 */ /* 0x000fc80000011600 */
[----:B------:R-:W-:-:S05]  /*05e0*/  LOP3.LUT R3, R3, 0xff, RZ, 0xc0, !PT ;  /* 0x000000ff03037812 */ /* 0x000fca00078ec0ff */
[----:B------:R-:W-:-:S04]  /*05f0*/  IMAD.IADD R9, R3, 0x1, R6 ;  /* 0x0000000103097824 */ /* 0x000fc800078e0206 */
[----:B------:R-:W-:-:S05]  /*0600*/  VIADD R3, R9, 0xffffffff ;  /* 0xffffffff09037836 */ /* 0x000fca0000000000 */
[----:B------:R-:W-:-:S13]  /*0610*/  ISETP.GE.U32.AND P0, PT, R3, 0xfe, PT ;  /* 0x000000fe0300780c */ /* 0x000fda0003f06070 */
[----:B------:R-:W-:Y:S05]  /*0620*/  @!P0 BRA `(.L_x_16) ;  /* 0x0000000000808947 */ /* 0x000fea0003800000 */
[----:B------:R-:W-:-:S13]  /*0630*/  ISETP.GT.AND P0, PT, R9, 0xfe, PT ;  /* 0x000000fe0900780c */ /* 0x000fda0003f04270 */
[----:B------:R-:W-:Y:S05]  /*0640*/  @P0 BRA `(.L_x_17) ;  /* 0x00000000006c0947 */ /* 0x000fea0003800000 */
[----:B------:R-:W-:-:S13]  /*0650*/  ISETP.GE.AND P0, PT, R9, 0x1, PT ;  /* 0x000000010900780c */ /* 0x000fda0003f06270 */
[----:B------:R-:W-:Y:S05]  /*0660*/  @P0 BRA `(.L_x_18) ;  /* 0x0000000000740947 */ /* 0x000fea0003800000 */
[----:B------:R-:W-:Y:S02]  /*0670*/  ISETP.GE.AND P0, PT, R9, -0x18, PT ;  /* 0xffffffe80900780c */ /* 0x000fe40003f06270 */
[----:B------:R-:W-:-:S11]  /*0680*/  LOP3.LUT R0, R0, 0x80000000, RZ, 0xc0, !PT ;  /* 0x8000000000007812 */ /* 0x000fd600078ec0ff */
[----:B------:R-:W-:Y:S05]  /*0690*/  @!P0 BRA `(.L_x_18) ;  /* 0x0000000000688947 */ /* 0x000fea0003800000 */
[CCC-:B------:R-:W-:Y:S01]  /*06a0*/  FFMA.RZ R3, R10.reuse, R8.reuse, R7.reuse ;  /* 0x000000080a037223 */ /* 0x1c0fe2000000c007 */
[CCC-:B------:R-:W-:Y:S01]  /*06b0*/  FFMA.RM R6, R10.reuse, R8.reuse, R7.reuse ;  /* 0x000000080a067223 */ /* 0x1c0fe20000004007 */
[C---:B------:R-:W-:Y:S02]  /*06c0*/  ISETP.NE.AND P2, PT, R9.reuse, RZ, PT ;  /* 0x000000ff0900720c */ /* 0x040fe40003f45270 */
[----:B------:R-:W-:Y:S02]  /*06d0*/  ISETP.NE.AND P1, PT, R9, RZ, PT ;  /* 0x000000ff0900720c */ /* 0x000fe40003f25270 */
[----:B------:R-:W-:Y:S01]  /*06e0*/  LOP3.LUT R5, R3, 0x7fffff, RZ, 0xc0, !PT ;  /* 0x007fffff03057812 */ /* 0x000fe200078ec0ff */
[----:B------:R-:W-:Y:S01]  /*06f0*/  FFMA.RP R3, R10, R8, R7 ;  /* 0x000000080a037223 */ /* 0x000fe20000008007 */
[----:B------:R-:W-:Y:S02]  /*0700*/  VIADD R8, R9, 0x20 ;  /* 0x0000002009087836 */ /* 0x000fe40000000000 */
[----:B------:R-:W-:Y:S01]  /*0710*/  LOP3.LUT R5, R5, 0x800000, RZ, 0xfc, !PT ;  /* 0x0080000005057812 */ /* 0x000fe200078efcff */
[----:B------:R-:W-:Y:S01]  /*0720*/  IMAD.MOV R7, RZ, RZ, -R9 ;  /* 0x000000ffff077224 */ /* 0x000fe200078e0a09 */
[----:B------:R-:W-:-:S02]  /*0730*/  FSETP.NEU.FTZ.AND P0, PT, R3, R6, PT ;  /* 0x000000060300720b */ /* 0x000fc40003f1d000 */
[----:B------:R-:W-:Y:S02]  /*0740*/  SHF.L.U32 R8, R5, R8, RZ ;  /* 0x0000000805087219 */ /* 0x000fe400000006ff */
[----:B------:R-:W-:Y:S02]  /*0750*/  SEL R6, R7, RZ, P2 ;  /* 0x000000ff07067207 */ /* 0x000fe40001000000 */
[----:B------:R-:W-:Y:S02]  /*0760*/  ISETP.NE.AND P1, PT, R8, RZ, P1 ;  /* 0x000000ff0800720c */ /* 0x000fe40000f25270 */
[----:B------:R-:W-:Y:S02]  /*0770*/  SHF.R.U32.HI R6, RZ, R6, R5 ;  /* 0x00000006ff067219 */ /* 0x000fe40000011605 */
[----:B------:R-:W-:Y:S02]  /*0780*/  PLOP3.LUT P0, PT, P0, P1, PT, 0xf8, 0x8f ;  /* 0x00000000008f781c */ /* 0x000fe40000703f70 */
[----:B------:R-:W-:-:S02]  /*0790*/  SHF.R.U32.HI R8, RZ, 0x1, R6 ;  /* 0x00000001ff087819 */ /* 0x000fc40000011606 */
[----:B------:R-:W-:-:S04]  /*07a0*/  SEL R3, RZ, 0x1, !P0 ;  /* 0x00000001ff037807 */ /* 0x000fc80004000000 */
[----:B------:R-:W-:-:S04]  /*07b0*/  LOP3.LUT R3, R3, 0x1, R8, 0xf8, !PT ;  /* 0x0000000103037812 */ /* 0x000fc800078ef808 */
[----:B------:R-:W-:-:S05]  /*07c0*/  LOP3.LUT R3, R3, R6, RZ, 0xc0, !PT ;  /* 0x0000000603037212 */ /* 0x000fca00078ec0ff */
[----:B------:R-:W-:-:S05]  /*07d0*/  IMAD.IADD R3, R8, 0x1, R3 ;  /* 0x0000000108037824 */ /* 0x000fca00078e0203 */
[----:B------:R-:W-:Y:S01]  /*07e0*/  LOP3.LUT R0, R3, R0, RZ, 0xfc, !PT ;  /* 0x0000000003007212 */ /* 0x000fe200078efcff */
[----:B------:R-:W-:Y:S06]  /*07f0*/  BRA `(.L_x_18) ;  /* 0x0000000000107947 */ /* 0x000fec0003800000 */
.L_x_17:
[----:B------:R-:W-:-:S04]  /*0800*/  LOP3.LUT R0, R0, 0x80000000, RZ, 0xc0, !PT ;  /* 0x8000000000007812 */ /* 0x000fc800078ec0ff */
[----:B------:R-:W-:Y:S01]  /*0810*/  LOP3.LUT R0, R0, 0x7f800000, RZ, 0xfc, !PT ;  /* 0x7f80000000007812 */ /* 0x000fe200078efcff */
[----:B------:R-:W-:Y:S06]  /*0820*/  BRA `(.L_x_18) ;  /* 0x0000000000047947 */ /* 0x000fec0003800000 */
.L_x_16:
[----:B------:R-:W-:-:S07]  /*0830*/  IMAD R0, R6, 0x800000, R0 ;  /* 0x0080000006007824 */ /* 0x000fce00078e0200 */
.L_x_18:
[----:B------:R-:W-:Y:S05]  /*0840*/  BSYNC.RECONVERGENT B2 ;  /* 0x0000000000027941 */ /* 0x000fea0003800200 */
.L_x_15:
[----:B------:R-:W-:Y:S05]  /*0850*/  BRA `(.L_x_19) ;  /* 0x0000000000207947 */ /* 0x000fea0003800000 */
.L_x_14:
[----:B------:R-:W-:-:S04]  /*0860*/  LOP3.LUT R0, R8, 0x80000000, R7, 0x48, !PT ;  /* 0x8000000008007812 */ /* 0x000fc800078e4807 */
[----:B------:R-:W-:Y:S01]  /*0870*/  LOP3.LUT R0, R0, 0x7f800000, RZ, 0xfc, !PT ;  /* 0x7f80000000007812 */ /* 0x000fe200078efcff */
[----:B------:R-:W-:Y:S06]  /*0880*/  BRA `(.L_x_19) ;  /* 0x0000000000147947 */ /* 0x000fec0003800000 */
.L_x_13:
[----:B------:R-:W-:Y:S01]  /*0890*/  LOP3.LUT R0, R8, 0x80000000, R7, 0x48, !PT ;  /* 0x8000000008007812 */ /* 0x000fe200078e4807 */
[----:B------:R-:W-:Y:S06]  /*08a0*/  BRA `(.L_x_19) ;  /* 0x00000000000c7947 */ /* 0x000fec0003800000 */
.L_x_12:
[----:B------:R-:W0:Y:S01]  /*08b0*/  MUFU.RSQ R0, -QNAN ;  /* 0xffc0000000007908 */ /* 0x000e220000001400 */
[----:B------:R-:W-:Y:S05]  /*08c0*/  BRA `(.L_x_19) ;  /* 0x0000000000047947 */ /* 0x000fea0003800000 */
.L_x_11:
[----:B------:R-:W-:-:S07]  /*08d0*/  FADD.FTZ R0, R0, R3 ;  /* 0x0000000300007221 */ /* 0x000fce0000010000 */
.L_x_19:
[----:B------:R-:W-:Y:S05]  /*08e0*/  BSYNC.RECONVERGENT B1 ;  /* 0x0000000000017941 */ /* 0x000fea0003800200 */
.L_x_9:
[----:B------:R-:W-:-:S04]  /*08f0*/  IMAD.MOV.U32 R5, RZ, RZ, 0x0 ;  /* 0x00000000ff057424 */ /* 0x000fc800078e00ff */
[----:B0-----:R-:W-:Y:S05]  /*0900*/  RET.REL.NODEC R4 `(_Z7kernel1PfPiS0_S_iiii) ;  /* 0xfffffff404bc7950 */ /* 0x001fea0003c3ffff */
.L_x_20:
        /* <DEDUP_REMOVED lines=15> */
.L_x_21:


//--------------------- .nv.shared.reserved.0     --------------------------
	.section	.nv.shared.reserved.0,"aw",@nobits
	.weak		__nv_reservedSMEM_offset_0_alias
	.size		__nv_reservedSMEM_offset_0_alias, 0, 64
	.other		__nv_reservedSMEM_offset_0_alias,@"STO_CUDA_RESERVED_SHARED STV_DEFAULT"
__nv_reservedSMEM_offset_0_alias:
	.zero		0
	.zero		64


//--------------------- .nv.constant0._Z7kernel2PfPiS_iiiii --------------------------
	.section	.nv.constant0._Z7kernel2PfPiS_iiiii,"a",@progbits
	.sectionflags	@""
	.align	4
.nv.constant0._Z7kernel2PfPiS_iiiii:
	.zero		940


//--------------------- .nv.constant0._Z7kernel1PfPiS0_S_iiii --------------------------
	.section	.nv.constant0._Z7kernel1PfPiS0_S_iiii,"a",@progbits
	.sectionflags	@""
	.align	4
.nv.constant0._Z7kernel1PfPiS0_S_iiii:
	.zero		944


//--------------------- SYMBOLS --------------------------

	.type		.nv.reservedSmem.offset0,@object
	.size		.nv.reservedSmem.offset0,0x4
